//
// Generated by NVIDIA NVVM Compiler
//
// Compiler Build ID: CL-36424714
// Cuda compilation tools, release 13.0, V13.0.88
// Based on NVVM 20.0.0
//

.version 9.0
.target sm_100
.address_size 64

	// .globl	_Z10hashKernelPKvijPv

.visible .entry _Z10hashKernelPKvijPv(
	.param .u64 .ptr .align 1 _Z10hashKernelPKvijPv_param_0,
	.param .u32 _Z10hashKernelPKvijPv_param_1,
	.param .u32 _Z10hashKernelPKvijPv_param_2,
	.param .u64 .ptr .align 1 _Z10hashKernelPKvijPv_param_3
)
{
	.reg .pred 	%p<21>;
	.reg .b32 	%r<49>;
	.reg .b64 	%rd<217>;

	ld.param.u64 	%rd62, [_Z10hashKernelPKvijPv_param_0];
	ld.param.u32 	%r5, [_Z10hashKernelPKvijPv_param_1];
	ld.param.u32 	%rd22, [_Z10hashKernelPKvijPv_param_2];
	ld.param.u64 	%rd63, [_Z10hashKernelPKvijPv_param_3];
	cvta.to.global.u64 	%rd64, %rd63;
	cvta.to.global.u64 	%rd1, %rd62;
	mov.u32 	%r6, %tid.x;
	cvt.u64.u32 	%rd2, %r6;
	add.s64 	%rd3, %rd1, %rd2;
	shl.b32 	%r7, %r6, 1;
	mul.wide.u32 	%rd65, %r7, 8;
	add.s64 	%rd4, %rd64, %rd65;
	shr.s32 	%r8, %r5, 31;
	shr.u32 	%r9, %r8, 28;
	add.s32 	%r10, %r5, %r9;
	shr.s32 	%r1, %r10, 4;
	setp.lt.s32 	%p1, %r5, 16;
	mov.u64 	%rd192, %rd22;
	@%p1 bra 	$L__BB0_7;
	and.b32  	%r11, %r5, 2147483632;
	setp.eq.s32 	%p2, %r11, 16;
	mov.b64 	%rd189, 0;
	mov.u64 	%rd192, %rd22;
	@%p2 bra 	$L__BB0_5;
	and.b32  	%r12, %r1, 134217726;
	neg.s32 	%r48, %r12;
	add.s64 	%rd68, %rd2, %rd1;
	add.s64 	%rd184, %rd68, 16;
	mov.u64 	%rd192, %rd22;
$L__BB0_3:
	ld.global.u64 	%rd69, [%rd184+-16];
	ld.global.u64 	%rd70, [%rd184+-8];
	mul.lo.s64 	%rd71, %rd69, -8663945395140668459;
	mul.lo.s64 	%rd72, %rd69, -8601547726154366976;
	shr.u64 	%rd73, %rd71, 33;
	or.b64  	%rd74, %rd73, %rd72;
	mul.lo.s64 	%rd75, %rd74, 5545529020109919103;
	xor.b64  	%rd76, %rd75, %rd192;
	mov.b64 	{%r13, %r14}, %rd76;
	shf.l.wrap.b32 	%r15, %r13, %r14, 27;
	shf.l.wrap.b32 	%r16, %r14, %r13, 27;
	mov.b64 	%rd77, {%r16, %r15};
	add.s64 	%rd78, %rd77, %rd22;
	mad.lo.s64 	%rd79, %rd78, 5, 1390208809;
	mul.lo.s64 	%rd80, %rd70, 5545529020109919103;
	mul.lo.s64 	%rd81, %rd70, 5659660229084708864;
	shr.u64 	%rd82, %rd80, 31;
	or.b64  	%rd83, %rd82, %rd81;
	mul.lo.s64 	%rd84, %rd83, -8663945395140668459;
	xor.b64  	%rd85, %rd84, %rd22;
	mov.b64 	{%r17, %r18}, %rd85;
	shf.l.wrap.b32 	%r19, %r17, %r18, 31;
	shf.l.wrap.b32 	%r20, %r18, %r17, 31;
	mov.b64 	%rd86, {%r20, %r19};
	add.s64 	%rd87, %rd79, %rd86;
	mad.lo.s64 	%rd88, %rd87, 5, 944331445;
	ld.global.u64 	%rd89, [%rd184];
	ld.global.u64 	%rd90, [%rd184+8];
	mul.lo.s64 	%rd91, %rd89, -8663945395140668459;
	mul.lo.s64 	%rd92, %rd89, -8601547726154366976;
	shr.u64 	%rd93, %rd91, 33;
	or.b64  	%rd94, %rd93, %rd92;
	mul.lo.s64 	%rd95, %rd94, 5545529020109919103;
	xor.b64  	%rd96, %rd95, %rd79;
	mov.b64 	{%r21, %r22}, %rd96;
	shf.l.wrap.b32 	%r23, %r21, %r22, 27;
	shf.l.wrap.b32 	%r24, %r22, %r21, 27;
	mov.b64 	%rd97, {%r24, %r23};
	add.s64 	%rd98, %rd97, %rd88;
	mad.lo.s64 	%rd192, %rd98, 5, 1390208809;
	mul.lo.s64 	%rd99, %rd90, 5545529020109919103;
	mul.lo.s64 	%rd100, %rd90, 5659660229084708864;
	shr.u64 	%rd101, %rd99, 31;
	or.b64  	%rd102, %rd101, %rd100;
	mul.lo.s64 	%rd103, %rd102, -8663945395140668459;
	xor.b64  	%rd104, %rd103, %rd88;
	mov.b64 	{%r25, %r26}, %rd104;
	shf.l.wrap.b32 	%r27, %r25, %r26, 31;
	shf.l.wrap.b32 	%r28, %r26, %r25, 31;
	mov.b64 	%rd105, {%r28, %r27};
	add.s64 	%rd106, %rd192, %rd105;
	mad.lo.s64 	%rd22, %rd106, 5, 944331445;
	add.s32 	%r48, %r48, 2;
	add.s64 	%rd184, %rd184, 32;
	setp.ne.s32 	%p3, %r48, 0;
	@%p3 bra 	$L__BB0_3;
	shl.b32 	%r29, %r1, 1;
	and.b32  	%r30, %r29, 268435452;
	cvt.u64.u32 	%rd189, %r30;
$L__BB0_5:
	and.b32  	%r31, %r1, 1;
	setp.eq.b32 	%p4, %r31, 1;
	not.pred 	%p5, %p4;
	@%p5 bra 	$L__BB0_7;
	shl.b64 	%rd107, %rd189, 3;
	add.s64 	%rd108, %rd3, %rd107;
	ld.global.u64 	%rd109, [%rd108];
	ld.global.u64 	%rd110, [%rd108+8];
	mul.lo.s64 	%rd111, %rd109, -8663945395140668459;
	mul.lo.s64 	%rd112, %rd109, -8601547726154366976;
	shr.u64 	%rd113, %rd111, 33;
	or.b64  	%rd114, %rd113, %rd112;
	mul.lo.s64 	%rd115, %rd114, 5545529020109919103;
	xor.b64  	%rd116, %rd115, %rd192;
	mov.b64 	{%r32, %r33}, %rd116;
	shf.l.wrap.b32 	%r34, %r32, %r33, 27;
	shf.l.wrap.b32 	%r35, %r33, %r32, 27;
	mov.b64 	%rd117, {%r35, %r34};
	add.s64 	%rd118, %rd117, %rd22;
	mad.lo.s64 	%rd192, %rd118, 5, 1390208809;
	mul.lo.s64 	%rd119, %rd110, 5545529020109919103;
	mul.lo.s64 	%rd120, %rd110, 5659660229084708864;
	shr.u64 	%rd121, %rd119, 31;
	or.b64  	%rd122, %rd121, %rd120;
	mul.lo.s64 	%rd123, %rd122, -8663945395140668459;
	xor.b64  	%rd124, %rd123, %rd22;
	mov.b64 	{%r36, %r37}, %rd124;
	shf.l.wrap.b32 	%r38, %r36, %r37, 31;
	shf.l.wrap.b32 	%r39, %r37, %r36, 31;
	mov.b64 	%rd125, {%r39, %r38};
	add.s64 	%rd126, %rd192, %rd125;
	mad.lo.s64 	%rd22, %rd126, 5, 944331445;
$L__BB0_7:
	shl.b32 	%r41, %r1, 4;
	cvt.s64.s32 	%rd128, %r41;
	add.s64 	%rd23, %rd3, %rd128;
	and.b32  	%r40, %r5, 15;
	mov.b64 	%rd127, 0;
	setp.gt.s32 	%p6, %r40, 7;
	@%p6 bra 	$L__BB0_15;
	setp.gt.s32 	%p14, %r40, 3;
	@%p14 bra 	$L__BB0_12;
	setp.gt.s32 	%p18, %r40, 1;
	@%p18 bra 	$L__BB0_11;
	setp.eq.s32 	%p20, %r40, 0;
	@%p20 bra 	$L__BB0_37;
	bra.uni 	$L__BB0_36;
$L__BB0_11:
	setp.eq.s32 	%p19, %r40, 2;
	@%p19 bra 	$L__BB0_35;
	bra.uni 	$L__BB0_34;
$L__BB0_12:
	setp.gt.s32 	%p15, %r40, 5;
	@%p15 bra 	$L__BB0_14;
	setp.eq.s32 	%p17, %r40, 4;
	@%p17 bra 	$L__BB0_33;
	bra.uni 	$L__BB0_32;
$L__BB0_14:
	setp.eq.s32 	%p16, %r40, 6;
	@%p16 bra 	$L__BB0_31;
	bra.uni 	$L__BB0_30;
$L__BB0_15:
	setp.gt.s32 	%p7, %r40, 11;
	@%p7 bra 	$L__BB0_19;
	setp.gt.s32 	%p11, %r40, 9;
	@%p11 bra 	$L__BB0_18;
	setp.eq.s32 	%p13, %r40, 8;
	@%p13 bra 	$L__BB0_29;
	bra.uni 	$L__BB0_28;
$L__BB0_18:
	setp.eq.s32 	%p12, %r40, 10;
	@%p12 bra 	$L__BB0_27;
	bra.uni 	$L__BB0_26;
$L__BB0_19:
	setp.gt.s32 	%p8, %r40, 13;
	@%p8 bra 	$L__BB0_21;
	setp.eq.s32 	%p10, %r40, 12;
	@%p10 bra 	$L__BB0_25;
	bra.uni 	$L__BB0_24;
$L__BB0_21:
	setp.eq.s32 	%p9, %r40, 14;
	@%p9 bra 	$L__BB0_23;
	ld.global.u8 	%rd129, [%rd23+14];
	shl.b64 	%rd127, %rd129, 48;
$L__BB0_23:
	ld.global.u8 	%rd130, [%rd23+13];
	shl.b64 	%rd131, %rd130, 40;
	xor.b64  	%rd127, %rd131, %rd127;
$L__BB0_24:
	ld.global.u8 	%rd132, [%rd23+12];
	shl.b64 	%rd133, %rd132, 32;
	xor.b64  	%rd127, %rd133, %rd127;
$L__BB0_25:
	ld.global.u8 	%r42, [%rd23+11];
	mul.wide.u32 	%rd134, %r42, 16777216;
	xor.b64  	%rd127, %rd134, %rd127;
$L__BB0_26:
	ld.global.u8 	%r43, [%rd23+10];
	mul.wide.u32 	%rd135, %r43, 65536;
	xor.b64  	%rd127, %rd135, %rd127;
$L__BB0_27:
	ld.global.u8 	%r44, [%rd23+9];
	mul.wide.u32 	%rd136, %r44, 256;
	xor.b64  	%rd127, %rd136, %rd127;
$L__BB0_28:
	ld.global.u8 	%rd137, [%rd23+8];
	xor.b64  	%rd138, %rd127, %rd137;
	mul.lo.s64 	%rd139, %rd138, 5545529020109919103;
	mul.lo.s64 	%rd140, %rd138, 5659660229084708864;
	shr.u64 	%rd141, %rd139, 31;
	or.b64  	%rd142, %rd141, %rd140;
	mul.lo.s64 	%rd143, %rd142, -8663945395140668459;
	xor.b64  	%rd22, %rd143, %rd22;
$L__BB0_29:
	ld.global.u8 	%rd144, [%rd23+7];
	shl.b64 	%rd127, %rd144, 56;
$L__BB0_30:
	ld.global.u8 	%rd145, [%rd23+6];
	shl.b64 	%rd146, %rd145, 48;
	xor.b64  	%rd127, %rd146, %rd127;
$L__BB0_31:
	ld.global.u8 	%rd147, [%rd23+5];
	shl.b64 	%rd148, %rd147, 40;
	xor.b64  	%rd127, %rd148, %rd127;
$L__BB0_32:
	ld.global.u8 	%rd149, [%rd23+4];
	shl.b64 	%rd150, %rd149, 32;
	xor.b64  	%rd127, %rd150, %rd127;
$L__BB0_33:
	ld.global.u8 	%r45, [%rd23+3];
	mul.wide.u32 	%rd151, %r45, 16777216;
	xor.b64  	%rd127, %rd151, %rd127;
$L__BB0_34:
	ld.global.u8 	%r46, [%rd23+2];
	mul.wide.u32 	%rd152, %r46, 65536;
	xor.b64  	%rd127, %rd152, %rd127;
$L__BB0_35:
	ld.global.u8 	%r47, [%rd23+1];
	mul.wide.u32 	%rd153, %r47, 256;
	xor.b64  	%rd127, %rd153, %rd127;
$L__BB0_36:
	ld.global.u8 	%rd154, [%rd23];
	xor.b64  	%rd155, %rd127, %rd154;
	mul.lo.s64 	%rd156, %rd155, -8663945395140668459;
	mul.lo.s64 	%rd157, %rd155, -8601547726154366976;
	shr.u64 	%rd158, %rd156, 33;
	or.b64  	%rd159, %rd158, %rd157;
	mul.lo.s64 	%rd160, %rd159, 5545529020109919103;
	xor.b64  	%rd192, %rd160, %rd192;
$L__BB0_37:
	cvt.s64.s32 	%rd161, %r5;
	xor.b64  	%rd162, %rd192, %rd161;
	xor.b64  	%rd163, %rd22, %rd161;
	add.s64 	%rd164, %rd163, %rd162;
	add.s64 	%rd165, %rd164, %rd163;
	shr.u64 	%rd166, %rd164, 33;
	xor.b64  	%rd167, %rd166, %rd164;
	mul.lo.s64 	%rd168, %rd167, -49064778989728563;
	shr.u64 	%rd169, %rd168, 33;
	xor.b64  	%rd170, %rd169, %rd168;
	mul.lo.s64 	%rd171, %rd170, -4265267296055464877;
	shr.u64 	%rd172, %rd171, 33;
	xor.b64  	%rd173, %rd172, %rd171;
	shr.u64 	%rd174, %rd165, 33;
	xor.b64  	%rd175, %rd174, %rd165;
	mul.lo.s64 	%rd176, %rd175, -49064778989728563;
	shr.u64 	%rd177, %rd176, 33;
	xor.b64  	%rd178, %rd177, %rd176;
	mul.lo.s64 	%rd179, %rd178, -4265267296055464877;
	shr.u64 	%rd180, %rd179, 33;
	xor.b64  	%rd181, %rd180, %rd179;
	add.s64 	%rd182, %rd181, %rd173;
	add.s64 	%rd183, %rd182, %rd181;
	st.global.u64 	[%rd4], %rd182;
	st.global.u64 	[%rd4+8], %rd183;
	ret;

}


// ===== COMPILED SASS (sm_100) =====

	.target	sm_100

	.elftype	@"ET_EXEC"


//--------------------- .note.nv.tkinfo           --------------------------
	.section	.note.nv.tkinfo,"",@"SHT_NOTE"
	.sectionflags	@"SHF_NOTE_NV_TKINFO"
	.tkinfo
        /*0018*/ 	.word	0x00000002
        /*0030*/ 	.string	""
        /*0030*/ 	.string	"ptxas"
        /*0030*/ 	.string	"Cuda compilation tools, release 13.0, V13.0.88"
        /*0030*/ 	.string	"Build cuda_13.0.r13.0/compiler.36424714_0"
        /*0030*/ 	.string	"-arch sm_100 -m 64 "



//--------------------- .note.nv.cuinfo           --------------------------
	.section	.note.nv.cuinfo,"",@"SHT_NOTE"
	.sectionflags	@"SHF_NOTE_NV_CUINFO"
        /*0018*/ 	.short	0x0002
        /*001a*/ 	.short	0x0064
        /*001c*/ 	.short	0x0082
	.zero		2


//--------------------- .nv.info                  --------------------------
	.section	.nv.info,"",@"SHT_CUDA_INFO"
	.align	4


	//----- nvinfo : EIATTR_REGCOUNT
	.align		4
        /*0000*/ 	.byte	0x04, 0x2f
        /*0002*/ 	.short	(.L_1 - .L_0)
	.align		4
.L_0:
        /*0004*/ 	.word	index@(_Z10hashKernelPKvijPv)
        /*0008*/ 	.word	0x0000001e


	//----- nvinfo : EIATTR_FRAME_SIZE
	.align		4
.L_1:
        /*000c*/ 	.byte	0x04, 0x11
        /*000e*/ 	.short	(.L_3 - .L_2)
	.align		4
.L_2:
        /*0010*/ 	.word	index@(_Z10hashKernelPKvijPv)
        /*0014*/ 	.word	0x00000000


	//----- nvinfo : EIATTR_MIN_STACK_SIZE
	.align		4
.L_3:
        /*0018*/ 	.byte	0x04, 0x12
        /*001a*/ 	.short	(.L_5 - .L_4)
	.align		4
.L_4:
        /*001c*/ 	.word	index@(_Z10hashKernelPKvijPv)
        /*0020*/ 	.word	0x00000000
.L_5:


//--------------------- .nv.compat                --------------------------
	.section	.nv.compat,"",@"SHT_CUDA_COMPAT_INFO"
	.align	4
        /*0000*/ 	.byte	0x02, 0x09, 0x00, 0x00, 0x02, 0x02, 0x01, 0x00, 0x02, 0x05, 0x05, 0x00, 0x03, 0x07, 0x01, 0x01
        /*0010*/ 	.byte	0x02, 0x03, 0x00, 0x00, 0x02, 0x06, 0x01, 0x00, 0x04, 0x0b, 0x08, 0x00, 0x09, 0x00, 0x00, 0x00
        /*0020*/ 	.byte	0x00, 0x00, 0x00, 0x00


//--------------------- .nv.info._Z10hashKernelPKvijPv --------------------------
	.section	.nv.info._Z10hashKernelPKvijPv,"",@"SHT_CUDA_INFO"
	.sectionflags	@""
	.align	4


	//----- nvinfo : EIATTR_CUDA_API_VERSION
	.align		4
        /*0000*/ 	.byte	0x04, 0x37
        /*0002*/ 	.short	(.L_7 - .L_6)
.L_6:
        /*0004*/ 	.word	0x00000082


	//----- nvinfo : EIATTR_KPARAM_INFO
	.align		4
.L_7:
        /*0008*/ 	.byte	0x04, 0x17
        /*000a*/ 	.short	(.L_9 - .L_8)
.L_8:
        /*000c*/ 	.word	0x00000000
        /*0010*/ 	.short	0x0003
        /*0012*/ 	.short	0x0010
        /*0014*/ 	.byte	0x00, 0xf5, 0x21, 0x00


	//----- nvinfo : EIATTR_KPARAM_INFO
	.align		4
.L_9:
        /*0018*/ 	.byte	0x04, 0x17
        /*001a*/ 	.short	(.L_11 - .L_10)
.L_10:
        /*001c*/ 	.word	0x00000000
        /*0020*/ 	.short	0x0002
        /*0022*/ 	.short	0x000c
        /*0024*/ 	.byte	0x00, 0xf0, 0x11, 0x00


	//----- nvinfo : EIATTR_KPARAM_INFO
	.align		4
.L_11:
        /*0028*/ 	.byte	0x04, 0x17
        /*002a*/ 	.short	(.L_13 - .L_12)
.L_12:
        /*002c*/ 	.word	0x00000000
        /*0030*/ 	.short	0x0001
        /*0032*/ 	.short	0x0008
        /*0034*/ 	.byte	0x00, 0xf0, 0x11, 0x00


	//----- nvinfo : EIATTR_KPARAM_INFO
	.align		4
.L_13:
        /*0038*/ 	.byte	0x04, 0x17
        /*003a*/ 	.short	(.L_15 - .L_14)
.L_14:
        /*003c*/ 	.word	0x00000000
        /*0040*/ 	.short	0x0000
        /*0042*/ 	.short	0x0000
        /*0044*/ 	.byte	0x00, 0xf5, 0x21, 0x00


	//----- nvinfo : EIATTR_SPARSE_MMA_MASK
	.align		4
.L_15:
        /*0048*/ 	.byte	0x03, 0x50
        /*004a*/ 	.short	0x0000


	//----- nvinfo : EIATTR_MAXREG_COUNT
	.align		4
        /*004c*/ 	.byte	0x03, 0x1b
        /*004e*/ 	.short	0x00ff


	//----- nvinfo : EIATTR_MERCURY_ISA_VERSION
	.align		4
        /*0050*/ 	.byte	0x03, 0x5f
        /*0052*/ 	.short	0x0101


	//----- nvinfo : EIATTR_VRC_CTA_INIT_COUNT
	.align		4
        /*0054*/ 	.byte	0x02, 0x4a
	.zero		1
	.zero		1


	//----- nvinfo : EIATTR_EXIT_INSTR_OFFSETS
	.align		4
        /*0058*/ 	.byte	0x04, 0x1c
        /*005a*/ 	.short	(.L_17 - .L_16)


	//   ....[0]....
.L_16:
        /*005c*/ 	.word	0x00001630


	//----- nvinfo : EIATTR_CBANK_PARAM_SIZE
	.align		4
.L_17:
        /*0060*/ 	.byte	0x03, 0x19
        /*0062*/ 	.short	0x0018


	//----- nvinfo : EIATTR_PARAM_CBANK
	.align		4
        /*0064*/ 	.byte	0x04, 0x0a
        /*0066*/ 	.short	(.L_19 - .L_18)
	.align		4
.L_18:
        /*0068*/ 	.word	index@(.nv.constant0._Z10hashKernelPKvijPv)
        /*006c*/ 	.short	0x0380
        /*006e*/ 	.short	0x0018


	//----- nvinfo : EIATTR_SW_WAR
	.align		4
.L_19:
        /*0070*/ 	.byte	0x04, 0x36
        /*0072*/ 	.short	(.L_21 - .L_20)
.L_20:
        /*0074*/ 	.word	0x00000008
.L_21:


//--------------------- .nv.callgraph             --------------------------
	.section	.nv.callgraph,"",@"SHT_CUDA_CALLGRAPH"
	.align	4
	.sectionentsize	8
	.align		4
        /*0000*/ 	.word	0x00000000
	.align		4
        /*0004*/ 	.word	0xffffffff
	.align		4
        /*0008*/ 	.word	0x00000000
	.align		4
        /*000c*/ 	.word	0xfffffffe
	.align		4
        /*0010*/ 	.word	0x00000000
	.align		4
        /*0014*/ 	.word	0xfffffffd
	.align		4
        /*0018*/ 	.word	0x00000000
	.align		4
        /*001c*/ 	.word	0xfffffffc


//--------------------- .text._Z10hashKernelPKvijPv --------------------------
	.section	.text._Z10hashKernelPKvijPv,"ax",@progbits
	.align	128
        .global         _Z10hashKernelPKvijPv
        .type           _Z10hashKernelPKvijPv,@function
        .size           _Z10hashKernelPKvijPv,(.L_x_25 - _Z10hashKernelPKvijPv)
        .other          _Z10hashKernelPKvijPv,@"STO_CUDA_ENTRY STV_DEFAULT"
_Z10hashKernelPKvijPv:
.text._Z10hashKernelPKvijPv:
[----:B------:R-:W-:Y:S01]  /*0000*/  LDC R1, c[0x0][0x37c] ;  /* 0x0000df00ff017b82 */ /* 0x000fe20000000800 */
[----:B------:R-:W0:Y:S07]  /*0010*/  S2R R16, SR_TID.X ;  /* 0x0000000000107919 */ /* 0x000e2e0000002100 */
[----:B------:R-:W1:Y:S01]  /*0020*/  LDC R0, c[0x0][0x388] ;  /* 0x0000e200ff007b82 */ /* 0x000e620000000800 */
[----:B------:R-:W2:Y:S01]  /*0030*/  LDCU.64 UR6, c[0x0][0x380] ;  /* 0x00007000ff0677ac */ /* 0x000ea20008000a00 */
[----:B------:R-:W-:Y:S01]  /*0040*/  CS2R R20, SRZ ;  /* 0x0000000000147805 */ /* 0x000fe2000001ff00 */
[----:B------:R-:W3:Y:S05]  /*0050*/  LDCU UR8, c[0x0][0x38c] ;  /* 0x00007180ff0877ac */ /* 0x000eea0008000800 */
[----:B------:R-:W4:Y:S01]  /*0060*/  LDC.64 R2, c[0x0][0x390] ;  /* 0x0000e400ff027b82 */ /* 0x000f220000000a00 */
[----:B------:R-:W1:Y:S01]  /*0070*/  LDCU.64 UR4, c[0x0][0x358] ;  /* 0x00006b00ff0477ac */ /* 0x000e620008000a00 */
[----:B---3--:R-:W-:Y:S01]  /*0080*/  IMAD.U32 R22, RZ, RZ, UR8 ;  /* 0x00000008ff167e24 */ /* 0x008fe2000f8e00ff */
[----:B------:R-:W-:Y:S01]  /*0090*/  MOV R23, UR8 ;  /* 0x0000000800177c02 */ /* 0x000fe20008000f00 */
[C---:B0-----:R-:W-:Y:S01]  /*00a0*/  IMAD.SHL.U32 R5, R16.reuse, 0x2, RZ ;  /* 0x0000000210057824 */ /* 0x041fe200078e00ff */
[----:B--2---:R-:W-:-:S03]  /*00b0*/  IADD3 R16, P0, PT, R16, UR6, RZ ;  /* 0x0000000610107c10 */ /* 0x004fc6000ff1e0ff */
[----:B----4-:R-:W-:Y:S01]  /*00c0*/  IMAD.WIDE.U32 R2, R5, 0x8, R2 ;  /* 0x0000000805027825 */ /* 0x010fe200078e0002 */
[----:B-1----:R-:W-:-:S03]  /*00d0*/  SHF.R.S32.HI R5, RZ, 0x1f, R0 ;  /* 0x0000001fff057819 */ /* 0x002fc60000011400 */
[----:B------:R-:W-:Y:S01]  /*00e0*/  IMAD.X R17, RZ, RZ, UR7, P0 ;  /* 0x00000007ff117e24 */ /* 0x000fe200080e06ff */
[----:B------:R-:W-:Y:S02]  /*00f0*/  ISETP.GE.AND P0, PT, R0, 0x10, PT ;  /* 0x000000100000780c */ /* 0x000fe40003f06270 */
[----:B------:R-:W-:-:S04]  /*0100*/  LEA.HI R5, R5, R0, RZ, 0x4 ;  /* 0x0000000005057211 */ /* 0x000fc800078f20ff */
[----:B------:R-:W-:-:S07]  /*0110*/  SHF.R.S32.HI R18, RZ, 0x4, R5 ;  /* 0x00000004ff127819 */ /* 0x000fce0000011405 */
[----:B------:R-:W-:Y:S05]  /*0120*/  @!P0 BRA `(.L_x_0) ;  /* 0x0000000800bc8947 */ /* 0x000fea0003800000 */
[----:B------:R-:W-:Y:S01]  /*0130*/  LOP3.LUT R4, R0, 0x7ffffff0, RZ, 0xc0, !PT ;  /* 0x7ffffff000047812 */ /* 0x000fe200078ec0ff */
[----:B------:R-:W-:Y:S02]  /*0140*/  IMAD.MOV.U32 R23, RZ, RZ, R22 ;  /* 0x000000ffff177224 */ /* 0x000fe400078e0016 */
[----:B------:R-:W-:Y:S01]  /*0150*/  IMAD.MOV.U32 R20, RZ, RZ, R21 ;  /* 0x000000ffff147224 */ /* 0x000fe200078e0015 */
[----:B------:R-:W-:Y:S02]  /*0160*/  ISETP.NE.AND P0, PT, R4, 0x10, PT ;  /* 0x000000100400780c */ /* 0x000fe40003f05270 */
[----:B------:R-:W-:-:S11]  /*0170*/  CS2R R4, SRZ ;  /* 0x0000000000047805 */ /* 0x000fd6000001ff00 */
[----:B------:R-:W-:Y:S05]  /*0180*/  @!P0 BRA `(.L_x_1) ;  /* 0x0000000400c08947 */ /* 0x000fea0003800000 */
[----:B------:R-:W-:Y:S01]  /*0190*/  IADD3 R4, P0, PT, R16, 0x10, RZ ;  /* 0x0000001010047810 */ /* 0x000fe20007f1e0ff */
[----:B------:R-:W-:Y:S01]  /*01a0*/  IMAD.MOV.U32 R23, RZ, RZ, R22 ;  /* 0x000000ffff177224 */ /* 0x000fe200078e0016 */
[----:B------:R-:W-:Y:S02]  /*01b0*/  LOP3.LUT R19, R18, 0x7fffffe, RZ, 0xc0, !PT ;  /* 0x07fffffe12137812 */ /* 0x000fe400078ec0ff */
[----:B------:R-:W-:Y:S01]  /*01c0*/  MOV R20, R21 ;  /* 0x0000001500147202 */ /* 0x000fe20000000f00 */
[----:B------:R-:W-:Y:S02]  /*01d0*/  IMAD.X R5, RZ, RZ, R17, P0 ;  /* 0x000000ffff057224 */ /* 0x000fe400000e0611 */
[----:B------:R-:W-:-:S07]  /*01e0*/  IMAD.MOV R19, RZ, RZ, -R19 ;  /* 0x000000ffff137224 */ /* 0x000fce00078e0a13 */
.L_x_2:
[----:B------:R-:W2:Y:S04]  /*01f0*/  LDG.E.64 R12, desc[UR4][R4.64+-0x10] ;  /* 0xfffff004040c7981 */ /* 0x000ea8000c1e1b00 */
[----:B------:R-:W3:Y:S04]  /*0200*/  LDG.E.64 R10, desc[UR4][R4.64+-0x8] ;  /* 0xfffff804040a7981 */ /* 0x000ee8000c1e1b00 */
[----:B------:R-:W4:Y:S04]  /*0210*/  LDG.E.64 R8, desc[UR4][R4.64] ;  /* 0x0000000404087981 */ /* 0x000f28000c1e1b00 */
[----:B------:R0:W5:Y:S01]  /*0220*/  LDG.E.64 R6, desc[UR4][R4.64+0x8] ;  /* 0x0000080404067981 */ /* 0x000162000c1e1b00 */
[----:B------:R-:W-:Y:S01]  /*0230*/  VIADD R19, R19, 0x2 ;  /* 0x0000000213137836 */ /* 0x000fe20000000000 */
[----:B0-----:R-:W-:-:S05]  /*0240*/  IADD3 R4, P1, PT, R4, 0x20, RZ ;  /* 0x0000002004047810 */ /* 0x001fca0007f3e0ff */
[----:B------:R-:W-:Y:S02]  /*0250*/  IMAD.X R5, RZ, RZ, R5, P1 ;  /* 0x000000ffff057224 */ /* 0x000fe400008e0605 */
[----:B--2---:R-:W-:Y:S02]  /*0260*/  IMAD R25, R13, 0x114253d5, RZ ;  /* 0x114253d50d197824 */ /* 0x004fe400078e02ff */
[----:B------:R-:W-:-:S04]  /*0270*/  IMAD.WIDE.U32 R14, R12, 0x114253d5, RZ ;  /* 0x114253d50c0e7825 */ /* 0x000fc800078e00ff */
[C---:B------:R-:W-:Y:S02]  /*0280*/  IMAD R25, R12.reuse, -0x783c846f, R25 ;  /* 0x87c37b910c197824 */ /* 0x040fe400078e0219 */
[----:B------:R-:W-:Y:S02]  /*0290*/  IMAD.U32 R13, R13, -0x80000000, RZ ;  /* 0x800000000d0d7824 */ /* 0x000fe400078e00ff */
[----:B---3--:R-:W-:Y:S01]  /*02a0*/  IMAD R27, R11, 0x2745937f, RZ ;  /* 0x2745937f0b1b7824 */ /* 0x008fe200078e02ff */
[----:B------:R-:W-:Y:S01]  /*02b0*/  IADD3 R15, PT, PT, R15, R25, RZ ;  /* 0x000000190f0f7210 */ /* 0x000fe20007ffe0ff */
[C---:B------:R-:W-:Y:S02]  /*02c0*/  IMAD R25, R12.reuse, -0x775ed616, R13 ;  /* 0x88a129ea0c197824 */ /* 0x040fe400078e020d */
[----:B------:R-:W-:Y:S01]  /*02d0*/  IMAD.WIDE.U32 R12, R12, -0x80000000, RZ ;  /* 0x800000000c0c7825 */ /* 0x000fe200078e00ff */
[----:B------:R-:W-:-:S03]  /*02e0*/  SHF.R.U32.HI R15, RZ, 0x1, R15 ;  /* 0x00000001ff0f7819 */ /* 0x000fc6000001160f */
[----:B------:R-:W-:Y:S01]  /*02f0*/  IMAD.IADD R11, R13, 0x1, R25 ;  /* 0x000000010d0b7824 */ /* 0x000fe200078e0219 */
[----:B------:R-:W-:Y:S01]  /*0300*/  LOP3.LUT R14, R15, R12, RZ, 0xfc, !PT ;  /* 0x0000000c0f0e7212 */ /* 0x000fe200078efcff */
[----:B------:R-:W-:-:S04]  /*0310*/  IMAD.WIDE.U32 R12, R10, 0x2745937f, RZ ;  /* 0x2745937f0a0c7825 */ /* 0x000fc800078e00ff */
[----:B------:R-:W-:Y:S02]  /*0320*/  IMAD R27, R10, 0x4cf5ad43, R27 ;  /* 0x4cf5ad430a1b7824 */ /* 0x000fe400078e021b */
[----:B------:R-:W-:Y:S02]  /*0330*/  IMAD R15, R11, 0x2745937f, RZ ;  /* 0x2745937f0b0f7824 */ /* 0x000fe400078e02ff */
[----:B------:R-:W-:Y:S02]  /*0340*/  IMAD.IADD R11, R13, 0x1, R27 ;  /* 0x000000010d0b7824 */ /* 0x000fe400078e021b */
[C---:B------:R-:W-:Y:S02]  /*0350*/  IMAD R13, R14.reuse, 0x4cf5ad43, R15 ;  /* 0x4cf5ad430e0d7824 */ /* 0x040fe400078e020f */
[----:B------:R-:W-:-:S04]  /*0360*/  IMAD.WIDE.U32 R14, R14, 0x2745937f, RZ ;  /* 0x2745937f0e0e7825 */ /* 0x000fc800078e00ff */
[----:B------:R-:W-:Y:S01]  /*0370*/  IMAD R25, R10, 0x4e8b26fe, RZ ;  /* 0x4e8b26fe0a197824 */ /* 0x000fe200078e02ff */
[----:B------:R-:W-:Y:S01]  /*0380*/  SHF.R.U32.HI R10, RZ, 0x1f, R11 ;  /* 0x0000001fff0a7819 */ /* 0x000fe2000001160b */
[----:B------:R-:W-:Y:S01]  /*0390*/  IMAD.IADD R13, R15, 0x1, R13 ;  /* 0x000000010f0d7824 */ /* 0x000fe200078e020d */
[----:B------:R-:W-:Y:S01]  /*03a0*/  LOP3.LUT R15, R14, R23, RZ, 0x3c, !PT ;  /* 0x000000170e0f7212 */ /* 0x000fe200078e3cff */
[----:B----4-:R-:W-:Y:S01]  /*03b0*/  IMAD R23, R9, 0x114253d5, RZ ;  /* 0x114253d509177824 */ /* 0x010fe200078e02ff */
[----:B------:R-:W-:Y:S01]  /*03c0*/  LOP3.LUT R10, R10, R25, RZ, 0xfc, !PT ;  /* 0x000000190a0a7212 */ /* 0x000fe200078efcff */
[----:B-----5:R-:W-:Y:S01]  /*03d0*/  IMAD R25, R6, 0x4e8b26fe, RZ ;  /* 0x4e8b26fe06197824 */ /* 0x020fe200078e02ff */
[----:B------:R-:W-:Y:S02]  /*03e0*/  LOP3.LUT R24, R13, R20, RZ, 0x3c, !PT ;  /* 0x000000140d187212 */ /* 0x000fe400078e3cff */
[----:B------:R-:W-:Y:S01]  /*03f0*/  SHF.R.U64 R20, R12, 0x1f, R11 ;  /* 0x0000001f0c147819 */ /* 0x000fe2000000120b */
[----:B------:R-:W-:Y:S01]  /*0400*/  IMAD.WIDE.U32 R12, R8, 0x114253d5, RZ ;  /* 0x114253d5080c7825 */ /* 0x000fe200078e00ff */
[----:B------:R-:W-:-:S02]  /*0410*/  SHF.L.U32 R9, R9, 0x1f, RZ ;  /* 0x0000001f09097819 */ /* 0x000fc400000006ff */
[----:B------:R-:W-:Y:S01]  /*0420*/  SHF.L.W.U32.HI R14, R15, 0x1b, R24 ;  /* 0x0000001b0f0e7819 */ /* 0x000fe20000010e18 */
[----:B------:R-:W-:Y:S01]  /*0430*/  IMAD R12, R8, -0x783c846f, R23 ;  /* 0x87c37b91080c7824 */ /* 0x000fe200078e0217 */
[----:B------:R-:W-:Y:S01]  /*0440*/  SHF.L.W.U32.HI R15, R24, 0x1b, R15 ;  /* 0x0000001b180f7819 */ /* 0x000fe20000010e0f */
[----:B------:R-:W-:Y:S02]  /*0450*/  IMAD R23, R10, 0x114253d5, RZ ;  /* 0x114253d50a177824 */ /* 0x000fe400078e02ff */
[----:B------:R-:W-:Y:S01]  /*0460*/  IMAD.WIDE.U32 R10, R20, 0x114253d5, RZ ;  /* 0x114253d5140a7825 */ /* 0x000fe200078e00ff */
[----:B------:R-:W-:-:S03]  /*0470*/  IADD3 R15, P0, PT, R15, R22, RZ ;  /* 0x000000160f0f7210 */ /* 0x000fc60007f1e0ff */
[----:B------:R-:W-:Y:S02]  /*0480*/  IMAD R23, R20, -0x783c846f, R23 ;  /* 0x87c37b9114177824 */ /* 0x000fe400078e0217 */
[----:B------:R-:W-:Y:S01]  /*0490*/  IMAD.IADD R13, R13, 0x1, R12 ;  /* 0x000000010d0d7824 */ /* 0x000fe200078e020c */
[----:B------:R-:W-:Y:S01]  /*04a0*/  LOP3.LUT R12, R10, R22, RZ, 0x3c, !PT ;  /* 0x000000160a0c7212 */ /* 0x000fe200078e3cff */
[----:B------:R-:W-:Y:S02]  /*04b0*/  IMAD.IADD R10, R11, 0x1, R23 ;  /* 0x000000010b0a7824 */ /* 0x000fe400078e0217 */
[C---:B------:R-:W-:Y:S01]  /*04c0*/  IMAD R11, R8.reuse, -0x775ed616, R9 ;  /* 0x88a129ea080b7824 */ /* 0x040fe200078e0209 */
[----:B------:R-:W-:Y:S01]  /*04d0*/  SHF.R.U32.HI R13, RZ, 0x1, R13 ;  /* 0x00000001ff0d7819 */ /* 0x000fe2000001160d */
[----:B------:R-:W-:-:S04]  /*04e0*/  IMAD.WIDE.U32 R8, R8, -0x80000000, RZ ;  /* 0x8000000008087825 */ /* 0x000fc800078e00ff */
[----:B------:R-:W-:Y:S01]  /*04f0*/  IMAD R23, R7, 0x2745937f, RZ ;  /* 0x2745937f07177824 */ /* 0x000fe200078e02ff */
[----:B------:R-:W-:Y:S01]  /*0500*/  IADD3 R7, PT, PT, R9, R11, RZ ;  /* 0x0000000b09077210 */ /* 0x000fe20007ffe0ff */
[----:B------:R-:W-:Y:S01]  /*0510*/  IMAD.X R22, R14, 0x1, R21, P0 ;  /* 0x000000010e167824 */ /* 0x000fe200000e0615 */
[----:B------:R-:W-:Y:S01]  /*0520*/  LOP3.LUT R21, R10, R21, RZ, 0x3c, !PT ;  /* 0x000000150a157212 */ /* 0x000fe200078e3cff */
[----:B------:R-:W-:Y:S01]  /*0530*/  IMAD.WIDE.U32 R10, R6, 0x2745937f, RZ ;  /* 0x2745937f060a7825 */ /* 0x000fe200078e00ff */
[----:B------:R-:W-:Y:S02]  /*0540*/  LOP3.LUT R13, R13, R8, RZ, 0xfc, !PT ;  /* 0x000000080d0d7212 */ /* 0x000fe400078efcff */
[----:B------:R-:W-:Y:S01]  /*0550*/  SHF.L.W.U32.HI R20, R12, 0x1f, R21 ;  /* 0x0000001f0c147819 */ /* 0x000fe20000010e15 */
[----:B------:R-:W-:Y:S02]  /*0560*/  IMAD R23, R6, 0x4cf5ad43, R23 ;  /* 0x4cf5ad4306177824 */ /* 0x000fe400078e0217 */
[----:B------:R-:W-:Y:S01]  /*0570*/  IMAD R14, R7, 0x2745937f, RZ ;  /* 0x2745937f070e7824 */ /* 0x000fe200078e02ff */
[----:B------:R-:W-:Y:S01]  /*0580*/  SHF.L.W.U32.HI R7, R21, 0x1f, R12 ;  /* 0x0000001f15077819 */ /* 0x000fe20000010e0c */
[----:B------:R-:W-:-:S02]  /*0590*/  IMAD.MOV.U32 R8, RZ, RZ, 0x52dce729 ;  /* 0x52dce729ff087424 */ /* 0x000fc400078e00ff */
[----:B------:R-:W-:Y:S02]  /*05a0*/  IMAD.MOV.U32 R9, RZ, RZ, 0x0 ;  /* 0x00000000ff097424 */ /* 0x000fe400078e00ff */
[----:B------:R-:W-:Y:S02]  /*05b0*/  IMAD.IADD R11, R11, 0x1, R23 ;  /* 0x000000010b0b7824 */ /* 0x000fe400078e0217 */
[C---:B------:R-:W-:Y:S02]  /*05c0*/  IMAD R21, R13.reuse, 0x4cf5ad43, R14 ;  /* 0x4cf5ad430d157824 */ /* 0x040fe400078e020e */
[----:B------:R-:W-:Y:S01]  /*05d0*/  IMAD.WIDE.U32 R12, R13, 0x2745937f, RZ ;  /* 0x2745937f0d0c7825 */ /* 0x000fe200078e00ff */
[----:B------:R-:W-:-:S03]  /*05e0*/  SHF.R.U32.HI R6, RZ, 0x1f, R11 ;  /* 0x0000001fff067819 */ /* 0x000fc6000001160b */
[----:B------:R-:W-:Y:S01]  /*05f0*/  IMAD.WIDE.U32 R14, R15, 0x5, R8 ;  /* 0x000000050f0e7825 */ /* 0x000fe200078e0008 */
[----:B------:R-:W-:-:S03]  /*0600*/  IADD3 R21, PT, PT, R13, R21, RZ ;  /* 0x000000150d157210 */ /* 0x000fc60007ffe0ff */
[----:B------:R-:W-:Y:S01]  /*0610*/  IMAD R23, R22, 0x5, RZ ;  /* 0x0000000516177824 */ /* 0x000fe200078e02ff */
[-C--:B------:R-:W-:Y:S01]  /*0620*/  IADD3 R13, P0, PT, R7, R14.reuse, RZ ;  /* 0x0000000e070d7210 */ /* 0x080fe20007f1e0ff */
[----:B------:R-:W-:Y:S01]  /*0630*/  IMAD.MOV.U32 R7, RZ, RZ, 0x0 ;  /* 0x00000000ff077424 */ /* 0x000fe200078e00ff */
[----:B------:R-:W-:Y:S01]  /*0640*/  LOP3.LUT R12, R12, R14, RZ, 0x3c, !PT ;  /* 0x0000000e0c0c7212 */ /* 0x000fe200078e3cff */
[----:B------:R-:W-:Y:S01]  /*0650*/  IMAD.IADD R22, R15, 0x1, R23 ;  /* 0x000000010f167824 */ /* 0x000fe200078e0217 */
[----:B------:R-:W-:Y:S01]  /*0660*/  LOP3.LUT R14, R6, R25, RZ, 0xfc, !PT ;  /* 0x00000019060e7212 */ /* 0x000fe200078efcff */
[----:B------:R-:W-:-:S03]  /*0670*/  IMAD.MOV.U32 R6, RZ, RZ, 0x38495ab5 ;  /* 0x38495ab5ff067424 */ /* 0x000fc600078e00ff */
[-C--:B------:R-:W-:Y:S01]  /*0680*/  IADD3.X R15, PT, PT, R20, R22.reuse, RZ, P0, !PT ;  /* 0x00000016140f7210 */ /* 0x080fe200007fe4ff */
[----:B------:R-:W-:Y:S01]  /*0690*/  IMAD R25, R14, 0x114253d5, RZ ;  /* 0x114253d50e197824 */ /* 0x000fe200078e02ff */
[----:B------:R-:W-:Y:S02]  /*06a0*/  LOP3.LUT R21, R21, R22, RZ, 0x3c, !PT ;  /* 0x0000001615157212 */ /* 0x000fe400078e3cff */
[----:B------:R-:W-:Y:S01]  /*06b0*/  SHF.R.U64 R20, R10, 0x1f, R11 ;  /* 0x0000001f0a147819 */ /* 0x000fe2000000120b */
[----:B------:R-:W-:Y:S01]  /*06c0*/  IMAD.WIDE.U32 R10, R13, 0x5, R6 ;  /* 0x000000050d0a7825 */ /* 0x000fe200078e0006 */
[----:B------:R-:W-:-:S03]  /*06d0*/  SHF.L.W.U32.HI R14, R12, 0x1b, R21 ;  /* 0x0000001b0c0e7819 */ /* 0x000fc60000010e15 */
[----:B------:R-:W-:Y:S01]  /*06e0*/  IMAD R23, R15, 0x5, RZ ;  /* 0x000000050f177824 */ /* 0x000fe200078e02ff */
[----:B------:R-:W-:Y:S01]  /*06f0*/  SHF.L.W.U32.HI R15, R21, 0x1b, R12 ;  /* 0x0000001b150f7819 */ /* 0x000fe20000010e0c */
[C---:B------:R-:W-:Y:S02]  /*0700*/  IMAD R25, R20.reuse, -0x783c846f, R25 ;  /* 0x87c37b9114197824 */ /* 0x040fe400078e0219 */
[----:B------:R-:W-:Y:S01]  /*0710*/  IMAD.WIDE.U32 R12, R20, 0x114253d5, RZ ;  /* 0x114253d5140c7825 */ /* 0x000fe200078e00ff */
[----:B------:R-:W-:-:S03]  /*0720*/  IADD3 R15, P0, PT, R15, R10, RZ ;  /* 0x0000000a0f0f7210 */ /* 0x000fc60007f1e0ff */
[----:B------:R-:W-:Y:S01]  /*0730*/  IMAD.IADD R20, R11, 0x1, R23 ;  /* 0x000000010b147824 */ /* 0x000fe200078e0217 */
[----:B------:R-:W-:Y:S01]  /*0740*/  LOP3.LUT R11, R12, R10, RZ, 0x3c, !PT ;  /* 0x0000000a0c0b7212 */ /* 0x000fe200078e3cff */
[----:B------:R-:W-:Y:S02]  /*0750*/  IMAD.IADD R13, R13, 0x1, R25 ;  /* 0x000000010d0d7824 */ /* 0x000fe400078e0219 */
[----:B------:R-:W-:Y:S02]  /*0760*/  IMAD.X R14, R14, 0x1, R20, P0 ;  /* 0x000000010e0e7824 */ /* 0x000fe400000e0614 */
[----:B------:R-:W-:Y:S01]  /*0770*/  IMAD.WIDE.U32 R8, R15, 0x5, R8 ;  /* 0x000000050f087825 */ /* 0x000fe200078e0008 */
[----:B------:R-:W-:-:S03]  /*0780*/  LOP3.LUT R10, R13, R20, RZ, 0x3c, !PT ;  /* 0x000000140d0a7212 */ /* 0x000fc600078e3cff */
[----:B------:R-:W-:Y:S01]  /*0790*/  IMAD R15, R14, 0x5, RZ ;  /* 0x000000050e0f7824 */ /* 0x000fe200078e02ff */
[----:B------:R-:W-:Y:S02]  /*07a0*/  SHF.L.W.U32.HI R13, R10, 0x1f, R11 ;  /* 0x0000001f0a0d7819 */ /* 0x000fe40000010e0b */
[----:B------:R-:W-:Y:S02]  /*07b0*/  SHF.L.W.U32.HI R11, R11, 0x1f, R10 ;  /* 0x0000001f0b0b7819 */ /* 0x000fe40000010e0a */
[----:B------:R-:W-:Y:S02]  /*07c0*/  IADD3 R20, PT, PT, R9, R15, RZ ;  /* 0x0000000f09147210 */ /* 0x000fe40007ffe0ff */
[-C--:B------:R-:W-:Y:S02]  /*07d0*/  IADD3 R13, P0, PT, R13, R8.reuse, RZ ;  /* 0x000000080d0d7210 */ /* 0x080fe40007f1e0ff */
[----:B------:R-:W-:-:S03]  /*07e0*/  MOV R23, R8 ;  /* 0x0000000800177202 */ /* 0x000fc60000000f00 */
[----:B------:R-:W-:Y:S01]  /*07f0*/  IMAD.X R11, R11, 0x1, R20, P0 ;  /* 0x000000010b0b7824 */ /* 0x000fe200000e0614 */
[----:B------:R-:W-:Y:S01]  /*0800*/  ISETP.NE.AND P0, PT, R19, RZ, PT ;  /* 0x000000ff1300720c */ /* 0x000fe20003f05270 */
[----:B------:R-:W-:-:S04]  /*0810*/  IMAD.WIDE.U32 R6, R13, 0x5, R6 ;  /* 0x000000050d067825 */ /* 0x000fc800078e0006 */
[----:B------:R-:W-:Y:S02]  /*0820*/  IMAD R11, R11, 0x5, RZ ;  /* 0x000000050b0b7824 */ /* 0x000fe400078e02ff */
[----:B------:R-:W-:Y:S02]  /*0830*/  IMAD.MOV.U32 R22, RZ, RZ, R6 ;  /* 0x000000ffff167224 */ /* 0x000fe400078e0006 */
[----:B------:R-:W-:-:S04]  /*0840*/  IMAD.IADD R21, R7, 0x1, R11 ;  /* 0x0000000107157824 */ /* 0x000fc800078e020b */
[----:B------:R-:W-:Y:S05]  /*0850*/  @P0 BRA `(.L_x_2) ;  /* 0xfffffff800640947 */ /* 0x000fea000383ffff */
[----:B------:R-:W-:Y:S02]  /*0860*/  IMAD.SHL.U32 R4, R18, 0x2, RZ ;  /* 0x0000000212047824 */ /* 0x000fe400078e00ff */
[----:B------:R-:W-:-:S03]  /*0870*/  HFMA2 R5, -RZ, RZ, 0, 0 ;  /* 0x00000000ff057431 */ /* 0x000fc600000001ff */
[----:B------:R-:W-:-:S07]  /*0880*/  LOP3.LUT R4, R4, 0xffffffc, RZ, 0xc0, !PT ;  /* 0x0ffffffc04047812 */ /* 0x000fce00078ec0ff */
.L_x_1:
[----:B------:R-:W-:-:S04]  /*0890*/  LOP3.LUT R6, R18, 0x1, RZ, 0xc0, !PT ;  /* 0x0000000112067812 */ /* 0x000fc800078ec0ff */
[----:B------:R-:W-:-:S13]  /*08a0*/  ISETP.NE.U32.AND P0, PT, R6, 0x1, PT ;  /* 0x000000010600780c */ /* 0x000fda0003f05070 */
[----:B------:R-:W-:Y:S05]  /*08b0*/  @P0 BRA `(.L_x_0) ;  /* 0x0000000000d80947 */ /* 0x000fea0003800000 */
[----:B------:R-:W-:-:S04]  /*08c0*/  LEA R10, P0, R4, R16, 0x3 ;  /* 0x00000010040a7211 */ /* 0x000fc800078018ff */
[----:B------:R-:W-:-:S05]  /*08d0*/  LEA.HI.X R11, R4, R17, R5, 0x3, P0 ;  /* 0x00000011040b7211 */ /* 0x000fca00000f1c05 */
[----:B------:R-:W2:Y:S04]  /*08e0*/  LDG.E.64 R8, desc[UR4][R10.64] ;  /* 0x000000040a087981 */ /* 0x000ea8000c1e1b00 */
[----:B------:R-:W3:Y:S01]  /*08f0*/  LDG.E.64 R6, desc[UR4][R10.64+0x8] ;  /* 0x000008040a067981 */ /* 0x000ee2000c1e1b00 */
[C---:B--2---:R-:W-:Y:S02]  /*0900*/  IMAD R13, R9.reuse, 0x114253d5, RZ ;  /* 0x114253d5090d7824 */ /* 0x044fe400078e02ff */
[----:B------:R-:W-:Y:S02]  /*0910*/  IMAD.U32 R9, R9, -0x80000000, RZ ;  /* 0x8000000009097824 */ /* 0x000fe400078e00ff */
[----:B------:R-:W-:-:S04]  /*0920*/  IMAD.WIDE.U32 R4, R8, 0x114253d5, RZ ;  /* 0x114253d508047825 */ /* 0x000fc800078e00ff */
[C---:B------:R-:W-:Y:S02]  /*0930*/  IMAD R13, R8.reuse, -0x783c846f, R13 ;  /* 0x87c37b91080d7824 */ /* 0x040fe400078e020d */
[----:B---3--:R-:W-:Y:S02]  /*0940*/  IMAD R19, R7, 0x2745937f, RZ ;  /* 0x2745937f07137824 */ /* 0x008fe400078e02ff */
[C---:B------:R-:W-:Y:S02]  /*0950*/  IMAD R15, R8.reuse, -0x775ed616, R9 ;  /* 0x88a129ea080f7824 */ /* 0x040fe400078e0209 */
[----:B------:R-:W-:Y:S02]  /*0960*/  IMAD.IADD R7, R5, 0x1, R13 ;  /* 0x0000000105077824 */ /* 0x000fe400078e020d */
[----:B------:R-:W-:-:S03]  /*0970*/  IMAD.WIDE.U32 R8, R8, -0x80000000, RZ ;  /* 0x8000000008087825 */ /* 0x000fc600078e00ff */
[----:B------:R-:W-:Y:S01]  /*0980*/  SHF.R.U32.HI R7, RZ, 0x1, R7 ;  /* 0x00000001ff077819 */ /* 0x000fe20000011607 */
[----:B------:R-:W-:-:S03]  /*0990*/  IMAD.WIDE.U32 R4, R6, 0x2745937f, RZ ;  /* 0x2745937f06047825 */ /* 0x000fc600078e00ff */
[----:B------:R-:W-:Y:S01]  /*09a0*/  LOP3.LUT R7, R7, R8, RZ, 0xfc, !PT ;  /* 0x0000000807077212 */ /* 0x000fe200078efcff */
[C---:B------:R-:W-:Y:S02]  /*09b0*/  IMAD R19, R6.reuse, 0x4cf5ad43, R19 ;  /* 0x4cf5ad4306137824 */ /* 0x040fe400078e0213 */
[----:B------:R-:W-:Y:S02]  /*09c0*/  IMAD.IADD R10, R9, 0x1, R15 ;  /* 0x00000001090a7824 */ /* 0x000fe400078e020f */
[----:B------:R-:W-:Y:S01]  /*09d0*/  IMAD R6, R6, 0x4e8b26fe, RZ ;  /* 0x4e8b26fe06067824 */ /* 0x000fe200078e02ff */
[----:B------:R-:W-:Y:S01]  /*09e0*/  IADD3 R9, PT, PT, R5, R19, RZ ;  /* 0x0000001305097210 */ /* 0x000fe20007ffe0ff */
[----:B------:R-:W-:-:S03]  /*09f0*/  IMAD R10, R10, 0x2745937f, RZ ;  /* 0x2745937f0a0a7824 */ /* 0x000fc600078e02ff */
[--C-:B------:R-:W-:Y:S01]  /*0a00*/  SHF.R.U32.HI R5, RZ, 0x1f, R9.reuse ;  /* 0x0000001fff057819 */ /* 0x100fe20000011609 */
[----:B------:R-:W-:Y:S01]  /*0a10*/  IMAD R11, R7, 0x4cf5ad43, R10 ;  /* 0x4cf5ad43070b7824 */ /* 0x000fe200078e020a */
[----:B------:R-:W-:Y:S02]  /*0a20*/  SHF.R.U64 R4, R4, 0x1f, R9 ;  /* 0x0000001f04047819 */ /* 0x000fe40000001209 */
[----:B------:R-:W-:Y:S01]  /*0a30*/  LOP3.LUT R5, R5, R6, RZ, 0xfc, !PT ;  /* 0x0000000605057212 */ /* 0x000fe200078efcff */
[----:B------:R-:W-:-:S04]  /*0a40*/  IMAD.WIDE.U32 R6, R7, 0x2745937f, RZ ;  /* 0x2745937f07067825 */ /* 0x000fc800078e00ff */
[----:B------:R-:W-:Y:S01]  /*0a50*/  IMAD.IADD R9, R7, 0x1, R11 ;  /* 0x0000000107097824 */ /* 0x000fe200078e020b */
[----:B------:R-:W-:Y:S01]  /*0a60*/  LOP3.LUT R6, R6, R23, RZ, 0x3c, !PT ;  /* 0x0000001706067212 */ /* 0x000fe200078e3cff */
[----:B------:R-:W-:-:S03]  /*0a70*/  IMAD R5, R5, 0x114253d5, RZ ;  /* 0x114253d505057824 */ /* 0x000fc600078e02ff */
[----:B------:R-:W-:Y:S01]  /*0a80*/  LOP3.LUT R9, R9, R20, RZ, 0x3c, !PT ;  /* 0x0000001409097212 */ /* 0x000fe200078e3cff */
[C---:B------:R-:W-:Y:S02]  /*0a90*/  IMAD R11, R4.reuse, -0x783c846f, R5 ;  /* 0x87c37b91040b7824 */ /* 0x040fe400078e0205 */
[----:B------:R-:W-:Y:S01]  /*0aa0*/  IMAD.WIDE.U32 R4, R4, 0x114253d5, RZ ;  /* 0x114253d504047825 */ /* 0x000fe200078e00ff */
[----:B------:R-:W-:Y:S02]  /*0ab0*/  SHF.L.W.U32.HI R7, R9, 0x1b, R6 ;  /* 0x0000001b09077819 */ /* 0x000fe40000010e06 */
[----:B------:R-:W-:Y:S01]  /*0ac0*/  SHF.L.W.U32.HI R6, R6, 0x1b, R9 ;  /* 0x0000001b06067819 */ /* 0x000fe20000010e09 */
[----:B------:R-:W-:Y:S01]  /*0ad0*/  IMAD.IADD R8, R5, 0x1, R11 ;  /* 0x0000000105087824 */ /* 0x000fe200078e020b */
[-C--:B------:R-:W-:Y:S02]  /*0ae0*/  IADD3 R11, P0, PT, R7, R22.reuse, RZ ;  /* 0x00000016070b7210 */ /* 0x080fe40007f1e0ff */
[----:B------:R-:W-:Y:S01]  /*0af0*/  LOP3.LUT R9, R4, R22, RZ, 0x3c, !PT ;  /* 0x0000001604097212 */ /* 0x000fe200078e3cff */
[----:B------:R-:W-:Y:S01]  /*0b00*/  IMAD.MOV.U32 R4, RZ, RZ, 0x52dce729 ;  /* 0x52dce729ff047424 */ /* 0x000fe200078e00ff */
[----:B------:R-:W-:Y:S01]  /*0b10*/  MOV R5, 0x0 ;  /* 0x0000000000057802 */ /* 0x000fe20000000f00 */
[----:B------:R-:W-:Y:S01]  /*0b20*/  IMAD.X R6, R6, 0x1, R21, P0 ;  /* 0x0000000106067824 */ /* 0x000fe200000e0615 */
[----:B------:R-:W-:Y:S01]  /*0b30*/  LOP3.LUT R8, R8, R21, RZ, 0x3c, !PT ;  /* 0x0000001508087212 */ /* 0x000fe200078e3cff */
[----:B------:R-:W-:-:S03]  /*0b40*/  IMAD.WIDE.U32 R4, R11, 0x5, R4 ;  /* 0x000000050b047825 */ /* 0x000fc600078e0004 */
[----:B------:R-:W-:Y:S02]  /*0b50*/  SHF.L.W.U32.HI R7, R8, 0x1f, R9 ;  /* 0x0000001f08077819 */ /* 0x000fe40000010e09 */
[----:B------:R-:W-:Y:S01]  /*0b60*/  SHF.L.W.U32.HI R9, R9, 0x1f, R8 ;  /* 0x0000001f09097819 */ /* 0x000fe20000010e08 */
[----:B------:R-:W-:Y:S01]  /*0b70*/  IMAD R13, R6, 0x5, RZ ;  /* 0x00000005060d7824 */ /* 0x000fe200078e02ff */
[----:B------:R-:W-:Y:S01]  /*0b80*/  IADD3 R11, P0, PT, R7, R4, RZ ;  /* 0x00000004070b7210 */ /* 0x000fe20007f1e0ff */
[----:B------:R-:W-:Y:S02]  /*0b90*/  HFMA2 R7, -RZ, RZ, 0, 0 ;  /* 0x00000000ff077431 */ /* 0x000fe400000001ff */
[----:B------:R-:W-:Y:S02]  /*0ba0*/  IMAD.MOV.U32 R6, RZ, RZ, 0x38495ab5 ;  /* 0x38495ab5ff067424 */ /* 0x000fe400078e00ff */
[----:B------:R-:W-:Y:S02]  /*0bb0*/  IMAD.IADD R20, R5, 0x1, R13 ;  /* 0x0000000105147824 */ /* 0x000fe400078e020d */
[----:B------:R-:W-:-:S02]  /*0bc0*/  IMAD.MOV.U32 R23, RZ, RZ, R4 ;  /* 0x000000ffff177224 */ /* 0x000fc400078e0004 */
[----:B------:R-:W-:Y:S02]  /*0bd0*/  IMAD.X R9, R9, 0x1, R20, P0 ;  /* 0x0000000109097824 */ /* 0x000fe400000e0614 */
[----:B------:R-:W-:-:S04]  /*0be0*/  IMAD.WIDE.U32 R6, R11, 0x5, R6 ;  /* 0x000000050b067825 */ /* 0x000fc800078e0006 */
[----:B------:R-:W-:Y:S02]  /*0bf0*/  IMAD R9, R9, 0x5, RZ ;  /* 0x0000000509097824 */ /* 0x000fe400078e02ff */
[----:B------:R-:W-:-:S03]  /*0c00*/  IMAD.MOV.U32 R22, RZ, RZ, R6 ;  /* 0x000000ffff167224 */ /* 0x000fc600078e0006 */
[----:B------:R-:W-:-:S07]  /*0c10*/  IADD3 R21, PT, PT, R7, R9, RZ ;  /* 0x0000000907157210 */ /* 0x000fce0007ffe0ff */
.L_x_0:
[----:B------:R-:W-:Y:S01]  /*0c20*/  LOP3.LUT R6, R0, 0xf, RZ, 0xc0, !PT ;  /* 0x0000000f00067812 */ /* 0x000fe200078ec0ff */
[----:B------:R-:W-:Y:S01]  /*0c30*/  IMAD.SHL.U32 R18, R18, 0x10, RZ ;  /* 0x0000001012127824 */ /* 0x000fe200078e00ff */
[----:B------:R-:W-:Y:S02]  /*0c40*/  CS2R R4, SRZ ;  /* 0x0000000000047805 */ /* 0x000fe4000001ff00 */
[----:B------:R-:W-:Y:S02]  /*0c50*/  ISETP.GT.AND P0, PT, R6, 0x7, PT ;  /* 0x000000070600780c */ /* 0x000fe40003f04270 */
[----:B------:R-:W-:-:S04]  /*0c60*/  IADD3 R16, P1, PT, R18, R16, RZ ;  /* 0x0000001012107210 */ /* 0x000fc80007f3e0ff */
[----:B------:R-:W-:-:S07]  /*0c70*/  LEA.HI.X.SX32 R17, R18, R17, 0x1, P1 ;  /* 0x0000001112117211 */ /* 0x000fce00008f0eff */
[----:B------:R-:W-:Y:S05]  /*0c80*/  @P0 BRA `(.L_x_3) ;  /* 0x0000000000480947 */ /* 0x000fea0003800000 */
[----:B------:R-:W-:-:S13]  /*0c90*/  ISETP.GT.AND P0, PT, R6, 0x3, PT ;  /* 0x000000030600780c */ /* 0x000fda0003f04270 */
[----:B------:R-:W-:Y:S05]  /*0ca0*/  @P0 BRA `(.L_x_4) ;  /* 0x0000000000200947 */ /* 0x000fea0003800000 */
[----:B------:R-:W-:-:S13]  /*0cb0*/  ISETP.GT.AND P0, PT, R6, 0x1, PT ;  /* 0x000000010600780c */ /* 0x000fda0003f04270 */
[----:B------:R-:W-:Y:S05]  /*0cc0*/  @P0 BRA `(.L_x_5) ;  /* 0x00000000000c0947 */ /* 0x000fea0003800000 */
[----:B------:R-:W-:-:S13]  /*0cd0*/  ISETP.NE.AND P0, PT, R6, RZ, PT ;  /* 0x000000ff0600720c */ /* 0x000fda0003f05270 */
[----:B------:R-:W-:Y:S05]  /*0ce0*/  @!P0 BRA `(.L_x_6) ;  /* 0x0000000400a48947 */ /* 0x000fea0003800000 */
[----:B------:R-:W-:Y:S05]  /*0cf0*/  BRA `(.L_x_7) ;  /* 0x0000000400587947 */ /* 0x000fea0003800000 */
.L_x_5:
[----:B------:R-:W-:-:S13]  /*0d00*/  ISETP.NE.AND P0, PT, R6, 0x2, PT ;  /* 0x000000020600780c */ /* 0x000fda0003f05270 */
[----:B------:R-:W-:Y:S05]  /*0d10*/  @!P0 BRA `(.L_x_8) ;  /* 0x0000000400408947 */ /* 0x000fea0003800000 */
[----:B------:R-:W-:Y:S05]  /*0d20*/  BRA `(.L_x_9) ;  /* 0x00000004002c7947 */ /* 0x000fea0003800000 */
.L_x_4:
[----:B------:R-:W-:-:S13]  /*0d30*/  ISETP.GT.AND P0, PT, R6, 0x5, PT ;  /* 0x000000050600780c */ /* 0x000fda0003f04270 */
[----:B------:R-:W-:Y:S05]  /*0d40*/  @P0 BRA `(.L_x_10) ;  /* 0x00000000000c0947 */ /* 0x000fea0003800000 */
[----:B------:R-:W-:-:S13]  /*0d50*/  ISETP.NE.AND P0, PT, R6, 0x4, PT ;  /* 0x000000040600780c */ /* 0x000fda0003f05270 */
[----:B------:R-:W-:Y:S05]  /*0d60*/  @!P0 BRA `(.L_x_11) ;  /* 0x00000004000c8947 */ /* 0x000fea0003800000 */
[----:B------:R-:W-:Y:S05]  /*0d70*/  BRA `(.L_x_12) ;  /* 0x0000000400007947 */ /* 0x000fea0003800000 */
.L_x_10:
[----:B------:R-:W-:-:S13]  /*0d80*/  ISETP.NE.AND P0, PT, R6, 0x6, PT ;  /* 0x000000060600780c */ /* 0x000fda0003f05270 */
[----:B------:R-:W-:Y:S05]  /*0d90*/  @!P0 BRA `(.L_x_13) ;  /* 0x0000000000ec8947 */ /* 0x000fea0003800000 */
[----:B------:R-:W-:Y:S05]  /*0da0*/  BRA `(.L_x_14) ;  /* 0x0000000000dc7947 */ /* 0x000fea0003800000 */
.L_x_3:
[----:B------:R-:W-:-:S13]  /*0db0*/  ISETP.GT.AND P0, PT, R6, 0xb, PT ;  /* 0x0000000b0600780c */ /* 0x000fda0003f04270 */
[----:B------:R-:W-:Y:S05]  /*0dc0*/  @P0 BRA `(.L_x_15) ;  /* 0x0000000000200947 */ /* 0x000fea0003800000 */
[----:B------:R-:W-:-:S13]  /*0dd0*/  ISETP.GT.AND P0, PT, R6, 0x9, PT ;  /* 0x000000090600780c */ /* 0x000fda0003f04270 */
[----:B------:R-:W-:Y:S05]  /*0de0*/  @P0 BRA `(.L_x_16) ;  /* 0x00000000000c0947 */ /* 0x000fea0003800000 */
[----:B------:R-:W-:-:S13]  /*0df0*/  ISETP.NE.AND P0, PT, R6, 0x8, PT ;  /* 0x000000080600780c */ /* 0x000fda0003f05270 */
[----:B------:R-:W-:Y:S05]  /*0e00*/  @!P0 BRA `(.L_x_17) ;  /* 0x0000000000b88947 */ /* 0x000fea0003800000 */
[----:B------:R-:W-:Y:S05]  /*0e10*/  BRA `(.L_x_18) ;  /* 0x0000000000747947 */ /* 0x000fea0003800000 */
.L_x_16:
[----:B------:R-:W-:-:S13]  /*0e20*/  ISETP.NE.AND P0, PT, R6, 0xa, PT ;  /* 0x0000000a0600780c */ /* 0x000fda0003f05270 */
[----:B------:R-:W-:Y:S05]  /*0e30*/  @!P0 BRA `(.L_x_19) ;  /* 0x00000000005c8947 */ /* 0x000fea0003800000 */
[----:B------:R-:W-:Y:S05]  /*0e40*/  BRA `(.L_x_20) ;  /* 0x0000000000487947 */ /* 0x000fea0003800000 */
.L_x_15:
[----:B------:R-:W-:-:S13]  /*0e50*/  ISETP.GT.AND P0, PT, R6, 0xd, PT ;  /* 0x0000000d0600780c */ /* 0x000fda0003f04270 */
[----:B------:R-:W-:Y:S05]  /*0e60*/  @P0 BRA `(.L_x_21) ;  /* 0x00000000000c0947 */ /* 0x000fea0003800000 */
[----:B------:R-:W-:-:S13]  /*0e70*/  ISETP.NE.AND P0, PT, R6, 0xc, PT ;  /* 0x0000000c0600780c */ /* 0x000fda0003f05270 */
[----:B------:R-:W-:Y:S05]  /*0e80*/  @!P0 BRA `(.L_x_22) ;  /* 0x0000000000288947 */ /* 0x000fea0003800000 */
[----:B------:R-:W-:Y:S05]  /*0e90*/  BRA `(.L_x_23) ;  /* 0x00000000001c7947 */ /* 0x000fea0003800000 */
.L_x_21:
[----:B------:R-:W-:Y:S01]  /*0ea0*/  ISETP.NE.AND P0, PT, R6, 0xe, PT ;  /* 0x0000000e0600780c */ /* 0x000fe20003f05270 */
[----:B------:R-:W2:-:S12]  /*0eb0*/  LDG.E.U8 R7, desc[UR4][R16.64+0xd] ;  /* 0x00000d0410077981 */ /* 0x000e98000c1e1100 */
[----:B------:R-:W3:Y:S01]  /*0ec0*/  @P0 LDG.E.U8 R6, desc[UR4][R16.64+0xe] ;  /* 0x00000e0410060981 */ /* 0x000ee2000c1e1100 */
[----:B------:R-:W-:Y:S01]  /*0ed0*/  @P0 MOV R5, RZ ;  /* 0x000000ff00050202 */ /* 0x000fe20000000f00 */
[----:B--2---:R-:W-:Y:S02]  /*0ee0*/  IMAD.SHL.U32 R7, R7, 0x100, RZ ;  /* 0x0000010007077824 */ /* 0x004fe400078e00ff */
[----:B---3--:R-:W-:-:S05]  /*0ef0*/  @P0 IMAD.U32 R4, R6, 0x10000, RZ ;  /* 0x0001000006040824 */ /* 0x008fca00078e00ff */
[----:B------:R-:W-:-:S07]  /*0f00*/  LOP3.LUT R4, R7, R4, RZ, 0x3c, !PT ;  /* 0x0000000407047212 */ /* 0x000fce00078e3cff */
.L_x_23:
[----:B------:R-:W2:Y:S02]  /*0f10*/  LDG.E.U8 R7, desc[UR4][R16.64+0xc] ;  /* 0x00000c0410077981 */ /* 0x000ea4000c1e1100 */
[----:B--2---:R-:W-:-:S07]  /*0f20*/  LOP3.LUT R4, R7, R4, RZ, 0x3c, !PT ;  /* 0x0000000407047212 */ /* 0x004fce00078e3cff */
.L_x_22:
[----:B------:R-:W2:Y:S02]  /*0f30*/  LDG.E.U8 R6, desc[UR4][R16.64+0xb] ;  /* 0x00000b0410067981 */ /* 0x000ea4000c1e1100 */
[----:B--2---:R-:W-:-:S03]  /*0f40*/  IMAD.WIDE.U32 R6, R6, 0x1000000, RZ ;  /* 0x0100000006067825 */ /* 0x004fc600078e00ff */
[----:B------:R-:W-:Y:S02]  /*0f50*/  LOP3.LUT R5, R6, R5, RZ, 0x3c, !PT ;  /* 0x0000000506057212 */ /* 0x000fe400078e3cff */
[----:B------:R-:W-:-:S07]  /*0f60*/  LOP3.LUT R4, R7, R4, RZ, 0x3c, !PT ;  /* 0x0000000407047212 */ /* 0x000fce00078e3cff */
.L_x_20:
[----:B------:R-:W2:Y:S02]  /*0f70*/  LDG.E.U8 R6, desc[UR4][R16.64+0xa] ;  /* 0x00000a0410067981 */ /* 0x000ea4000c1e1100 */
[----:B--2---:R-:W-:-:S03]  /*0f80*/  IMAD.WIDE.U32 R6, R6, 0x10000, RZ ;  /* 0x0001000006067825 */ /* 0x004fc600078e00ff */
[----:B------:R-:W-:Y:S02]  /*0f90*/  LOP3.LUT R5, R6, R5, RZ, 0x3c, !PT ;  /* 0x0000000506057212 */ /* 0x000fe400078e3cff */
[----:B------:R-:W-:-:S07]  /*0fa0*/  LOP3.LUT R4, R7, R4, RZ, 0x3c, !PT ;  /* 0x0000000407047212 */ /* 0x000fce00078e3cff */
.L_x_19:
[----:B------:R-:W2:Y:S02]  /*0fb0*/  LDG.E.U8 R6, desc[UR4][R16.64+0x9] ;  /* 0x0000090410067981 */ /* 0x000ea4000c1e1100 */
[----:B--2---:R-:W-:-:S03]  /*0fc0*/  IMAD.WIDE.U32 R6, R6, 0x100, RZ ;  /* 0x0000010006067825 */ /* 0x004fc600078e00ff */
[----:B------:R-:W-:Y:S02]  /*0fd0*/  LOP3.LUT R5, R6, R5, RZ, 0x3c, !PT ;  /* 0x0000000506057212 */ /* 0x000fe400078e3cff */
[----:B------:R-:W-:-:S07]  /*0fe0*/  LOP3.LUT R4, R7, R4, RZ, 0x3c, !PT ;  /* 0x0000000407047212 */ /* 0x000fce00078e3cff */
.L_x_18:
[----:B------:R-:W2:Y:S02]  /*0ff0*/  LDG.E.U8 R6, desc[UR4][R16.64+0x8] ;  /* 0x0000080410067981 */ /* 0x000ea4000c1e1100 */
[----:B--2---:R-:W-:Y:S01]  /*1000*/  LOP3.LUT R6, R5, R6, RZ, 0x3c, !PT ;  /* 0x0000000605067212 */ /* 0x004fe200078e3cff */
[----:B------:R-:W-:-:S04]  /*1010*/  IMAD R5, R4, 0x2745937f, RZ ;  /* 0x2745937f04057824 */ /* 0x000fc800078e02ff */
[C---:B------:R-:W-:Y:S02]  /*1020*/  IMAD R7, R6.reuse, 0x4cf5ad43, R5 ;  /* 0x4cf5ad4306077824 */ /* 0x040fe400078e0205 */
[----:B------:R-:W-:-:S04]  /*1030*/  IMAD.WIDE.U32 R4, R6, 0x2745937f, RZ ;  /* 0x2745937f06047825 */ /* 0x000fc800078e00ff */
[----:B------:R-:W-:Y:S02]  /*1040*/  IMAD.IADD R7, R5, 0x1, R7 ;  /* 0x0000000105077824 */ /* 0x000fe400078e0207 */
[----:B------:R-:W-:-:S03]  /*1050*/  IMAD R6, R6, 0x4e8b26fe, RZ ;  /* 0x4e8b26fe06067824 */ /* 0x000fc600078e02ff */
[----:B------:R-:W-:-:S04]  /*1060*/  SHF.R.U32.HI R5, RZ, 0x1f, R7 ;  /* 0x0000001fff057819 */ /* 0x000fc80000011607 */
[----:B------:R-:W-:Y:S02]  /*1070*/  LOP3.LUT R5, R5, R6, RZ, 0xfc, !PT ;  /* 0x0000000605057212 */ /* 0x000fe400078efcff */
[----:B------:R-:W-:-:S03]  /*1080*/  SHF.R.U64 R6, R4, 0x1f, R7 ;  /* 0x0000001f04067819 */ /* 0x000fc60000001207 */
[----:B------:R-:W-:Y:S02]  /*1090*/  IMAD R7, R5, 0x114253d5, RZ ;  /* 0x114253d505077824 */ /* 0x000fe400078e02ff */
[----:B------:R-:W-:-:S04]  /*10a0*/  IMAD.WIDE.U32 R4, R6, 0x114253d5, RZ ;  /* 0x114253d506047825 */ /* 0x000fc800078e00ff */
[----:B------:R-:W-:Y:S01]  /*10b0*/  IMAD R7, R6, -0x783c846f, R7 ;  /* 0x87c37b9106077824 */ /* 0x000fe200078e0207 */
[----:B------:R-:W-:-:S03]  /*10c0*/  LOP3.LUT R22, R4, R22, RZ, 0x3c, !PT ;  /* 0x0000001604167212 */ /* 0x000fc600078e3cff */
[----:B------:R-:W-:-:S05]  /*10d0*/  IMAD.IADD R6, R5, 0x1, R7 ;  /* 0x0000000105067824 */ /* 0x000fca00078e0207 */
[----:B------:R-:W-:-:S07]  /*10e0*/  LOP3.LUT R21, R6, R21, RZ, 0x3c, !PT ;  /* 0x0000001506157212 */ /* 0x000fce00078e3cff */
.L_x_17:
[----:B------:R-:W2:Y:S01]  /*10f0*/  LDG.E.U8 R4, desc[UR4][R16.64+0x7] ;  /* 0x0000070410047981 */ /* 0x000ea2000c1e1100 */
[----:B------:R-:W-:Y:S01]  /*1100*/  IMAD.MOV.U32 R5, RZ, RZ, RZ ;  /* 0x000000ffff057224 */ /* 0x000fe200078e00ff */
[----:B--2---:R-:W-:-:S07]  /*1110*/  SHF.L.U32 R4, R4, 0x18, RZ ;  /* 0x0000001804047819 */ /* 0x004fce00000006ff */
.L_x_14:
[----:B------:R-:W2:Y:S02]  /*1120*/  LDG.E.U8 R6, desc[UR4][R16.64+0x6] ;  /* 0x0000060410067981 */ /* 0x000ea4000c1e1100 */
[----:B--2---:R-:W-:-:S05]  /*1130*/  IMAD.U32 R7, R6, 0x10000, RZ ;  /* 0x0001000006077824 */ /* 0x004fca00078e00ff */
[----:B------:R-:W-:-:S07]  /*1140*/  LOP3.LUT R4, R7, R4, RZ, 0x3c, !PT ;  /* 0x0000000407047212 */ /* 0x000fce00078e3cff */
.L_x_13:
[----:B------:R-:W2:Y:S02]  /*1150*/  LDG.E.U8 R6, desc[UR4][R16.64+0x5] ;  /* 0x0000050410067981 */ /* 0x000ea4000c1e1100 */
[----:B--2---:R-:W-:-:S05]  /*1160*/  IMAD.SHL.U32 R7, R6, 0x100, RZ ;  /* 0x0000010006077824 */ /* 0x004fca00078e00ff */
[----:B------:R-:W-:-:S07]  /*1170*/  LOP3.LUT R4, R7, R4, RZ, 0x3c, !PT ;  /* 0x0000000407047212 */ /* 0x000fce00078e3cff */
.L_x_12:
[----:B------:R-:W2:Y:S02]  /*1180*/  LDG.E.U8 R7, desc[UR4][R16.64+0x4] ;  /* 0x0000040410077981 */ /* 0x000ea4000c1e1100 */
[----:B--2---:R-:W-:-:S07]  /*1190*/  LOP3.LUT R4, R7, R4, RZ, 0x3c, !PT ;  /* 0x0000000407047212 */ /* 0x004fce00078e3cff */
.L_x_11:
[----:B------:R-:W2:Y:S02]  /*11a0*/  LDG.E.U8 R6, desc[UR4][R16.64+0x3] ;  /* 0x0000030410067981 */ /* 0x000ea4000c1e1100 */
[----:B--2---:R-:W-:-:S03]  /*11b0*/  IMAD.WIDE.U32 R6, R6, 0x1000000, RZ ;  /* 0x0100000006067825 */ /* 0x004fc600078e00ff */
[----:B------:R-:W-:Y:S02]  /*11c0*/  LOP3.LUT R5, R6, R5, RZ, 0x3c, !PT ;  /* 0x0000000506057212 */ /* 0x000fe400078e3cff */
[----:B------:R-:W-:-:S07]  /*11d0*/  LOP3.LUT R4, R7, R4, RZ, 0x3c, !PT ;  /* 0x0000000407047212 */ /* 0x000fce00078e3cff */
.L_x_9:
[----:B------:R-:W2:Y:S02]  /*11e0*/  LDG.E.U8 R6, desc[UR4][R16.64+0x2] ;  /* 0x0000020410067981 */ /* 0x000ea4000c1e1100 */
[----:B--2---:R-:W-:-:S03]  /*11f0*/  IMAD.WIDE.U32 R6, R6, 0x10000, RZ ;  /* 0x0001000006067825 */ /* 0x004fc600078e00ff */
[----:B------:R-:W-:Y:S02]  /*1200*/  LOP3.LUT R5, R6, R5, RZ, 0x3c, !PT ;  /* 0x0000000506057212 */ /* 0x000fe400078e3cff */
[----:B------:R-:W-:-:S07]  /*1210*/  LOP3.LUT R4, R7, R4, RZ, 0x3c, !PT ;  /* 0x0000000407047212 */ /* 0x000fce00078e3cff */
.L_x_8:
[----:B------:R-:W2:Y:S02]  /*1220*/  LDG.E.U8 R6, desc[UR4][R16.64+0x1] ;  /* 0x0000010410067981 */ /* 0x000ea4000c1e1100 */
[----:B--2---:R-:W-:-:S03]  /*1230*/  IMAD.WIDE.U32 R6, R6, 0x100, RZ ;  /* 0x0000010006067825 */ /* 0x004fc600078e00ff */
[----:B------:R-:W-:Y:S02]  /*1240*/  LOP3.LUT R5, R6, R5, RZ, 0x3c, !PT ;  /* 0x0000000506057212 */ /* 0x000fe400078e3cff */
[----:B------:R-:W-:-:S07]  /*1250*/  LOP3.LUT R4, R7, R4, RZ, 0x3c, !PT ;  /* 0x0000000407047212 */ /* 0x000fce00078e3cff */
.L_x_7:
[----:B------:R-:W2:Y:S01]  /*1260*/  LDG.E.U8 R16, desc[UR4][R16.64] ;  /* 0x0000000410107981 */ /* 0x000ea2000c1e1100 */
[C---:B------:R-:W-:Y:S01]  /*1270*/  IMAD.U32 R7, R4.reuse, -0x80000000, RZ ;  /* 0x8000000004077824 */ /* 0x040fe200078e00ff */
[----:B--2---:R-:W-:Y:S01]  /*1280*/  LOP3.LUT R6, R5, R16, RZ, 0x3c, !PT ;  /* 0x0000001005067212 */ /* 0x004fe200078e3cff */
[----:B------:R-:W-:-:S04]  /*1290*/  IMAD R5, R4, 0x114253d5, RZ ;  /* 0x114253d504057824 */ /* 0x000fc800078e02ff */
[C---:B------:R-:W-:Y:S02]  /*12a0*/  IMAD R9, R6.reuse, -0x783c846f, R5 ;  /* 0x87c37b9106097824 */ /* 0x040fe400078e0205 */
[----:B------:R-:W-:-:S04]  /*12b0*/  IMAD.WIDE.U32 R4, R6, 0x114253d5, RZ ;  /* 0x114253d506047825 */ /* 0x000fc800078e00ff */
[C---:B------:R-:W-:Y:S01]  /*12c0*/  IMAD R11, R6.reuse, -0x775ed616, R7 ;  /* 0x88a129ea060b7824 */ /* 0x040fe200078e0207 */
[----:B------:R-:W-:Y:S01]  /*12d0*/  IADD3 R5, PT, PT, R5, R9, RZ ;  /* 0x0000000905057210 */ /* 0x000fe20007ffe0ff */
[----:B------:R-:W-:-:S03]  /*12e0*/  IMAD.WIDE.U32 R6, R6, -0x80000000, RZ ;  /* 0x8000000006067825 */ /* 0x000fc600078e00ff */
[----:B------:R-:W-:Y:S01]  /*12f0*/  SHF.R.U32.HI R5, RZ, 0x1, R5 ;  /* 0x00000001ff057819 */ /* 0x000fe20000011605 */
[----:B------:R-:W-:-:S03]  /*1300*/  IMAD.IADD R7, R7, 0x1, R11 ;  /* 0x0000000107077824 */ /* 0x000fc600078e020b */
[----:B------:R-:W-:Y:S01]  /*1310*/  LOP3.LUT R4, R5, R6, RZ, 0xfc, !PT ;  /* 0x0000000605047212 */ /* 0x000fe200078efcff */
[----:B------:R-:W-:-:S04]  /*1320*/  IMAD R7, R7, 0x2745937f, RZ ;  /* 0x2745937f07077824 */ /* 0x000fc800078e02ff */
[C---:B------:R-:W-:Y:S02]  /*1330*/  IMAD R7, R4.reuse, 0x4cf5ad43, R7 ;  /* 0x4cf5ad4304077824 */ /* 0x040fe400078e0207 */
[----:B------:R-:W-:-:S04]  /*1340*/  IMAD.WIDE.U32 R4, R4, 0x2745937f, RZ ;  /* 0x2745937f04047825 */ /* 0x000fc800078e00ff */
[----:B------:R-:W-:Y:S01]  /*1350*/  IMAD.IADD R5, R5, 0x1, R7 ;  /* 0x0000000105057824 */ /* 0x000fe200078e0207 */
[----:B------:R-:W-:-:S04]  /*1360*/  LOP3.LUT R23, R4, R23, RZ, 0x3c, !PT ;  /* 0x0000001704177212 */ /* 0x000fc800078e3cff */
[----:B------:R-:W-:-:S07]  /*1370*/  LOP3.LUT R20, R5, R20, RZ, 0x3c, !PT ;  /* 0x0000001405147212 */ /* 0x000fce00078e3cff */
.L_x_6:
[----:B------:R-:W-:Y:S02]  /*1380*/  SHF.R.S32.HI R4, RZ, 0x1f, R0 ;  /* 0x0000001fff047819 */ /* 0x000fe40000011400 */
[-C--:B------:R-:W-:Y:S02]  /*1390*/  LOP3.LUT R7, R23, R0.reuse, RZ, 0x3c, !PT ;  /* 0x0000000017077212 */ /* 0x080fe400078e3cff */
[----:B------:R-:W-:Y:S02]  /*13a0*/  LOP3.LUT R0, R22, R0, RZ, 0x3c, !PT ;  /* 0x0000000016007212 */ /* 0x000fe400078e3cff */
[-C--:B------:R-:W-:Y:S02]  /*13b0*/  LOP3.LUT R8, R20, R4.reuse, RZ, 0x3c, !PT ;  /* 0x0000000414087212 */ /* 0x080fe400078e3cff */
[----:B------:R-:W-:Y:S02]  /*13c0*/  LOP3.LUT R21, R21, R4, RZ, 0x3c, !PT ;  /* 0x0000000415157212 */ /* 0x000fe400078e3cff */
[----:B------:R-:W-:-:S04]  /*13d0*/  IADD3 R7, P0, PT, R0, R7, RZ ;  /* 0x0000000700077210 */ /* 0x000fc80007f1e0ff */
[----:B------:R-:W-:Y:S02]  /*13e0*/  IADD3.X R8, PT, PT, R21, R8, RZ, P0, !PT ;  /* 0x0000000815087210 */ /* 0x000fe400007fe4ff */
[----:B------:R-:W-:Y:S02]  /*13f0*/  IADD3 R5, P0, PT, R7, R0, RZ ;  /* 0x0000000007057210 */ /* 0x000fe40007f1e0ff */
[----:B------:R-:W-:-:S03]  /*1400*/  SHF.R.U32.HI R4, RZ, 0x1, R8 ;  /* 0x00000001ff047819 */ /* 0x000fc60000011608 */
[----:B------:R-:W-:Y:S01]  /*1410*/  IMAD.X R0, R8, 0x1, R21, P0 ;  /* 0x0000000108007824 */ /* 0x000fe200000e0615 */
[----:B------:R-:W-:Y:S01]  /*1420*/  LOP3.LUT R4, R4, R7, RZ, 0x3c, !PT ;  /* 0x0000000704047212 */ /* 0x000fe200078e3cff */
[----:B------:R-:W-:Y:S02]  /*1430*/  IMAD R7, R8, -0x12aa7333, RZ ;  /* 0xed558ccd08077824 */ /* 0x000fe400078e02ff */
[----:B------:R-:W-:Y:S01]  /*1440*/  IMAD R11, R0, -0x12aa7333, RZ ;  /* 0xed558ccd000b7824 */ /* 0x000fe200078e02ff */
[----:B------:R-:W-:Y:S01]  /*1450*/  SHF.R.U32.HI R6, RZ, 0x1, R0 ;  /* 0x00000001ff067819 */ /* 0x000fe20000011600 */
[----:B------:R-:W-:-:S03]  /*1460*/  IMAD R9, R4, -0xae5029, R7 ;  /* 0xff51afd704097824 */ /* 0x000fc600078e0207 */
[----:B------:R-:W-:Y:S01]  /*1470*/  LOP3.LUT R6, R6, R5, RZ, 0x3c, !PT ;  /* 0x0000000506067212 */ /* 0x000fe200078e3cff */
[----:B------:R-:W-:-:S04]  /*1480*/  IMAD.WIDE.U32 R4, R4, -0x12aa7333, RZ ;  /* 0xed558ccd04047825 */ /* 0x000fc800078e00ff */
[C---:B------:R-:W-:Y:S02]  /*1490*/  IMAD R11, R6.reuse, -0xae5029, R11 ;  /* 0xff51afd7060b7824 */ /* 0x040fe400078e020b */
[----:B------:R-:W-:-:S04]  /*14a0*/  IMAD.WIDE.U32 R6, R6, -0x12aa7333, RZ ;  /* 0xed558ccd06067825 */ /* 0x000fc800078e00ff */
[----:B------:R-:W-:Y:S01]  /*14b0*/  IMAD.IADD R8, R5, 0x1, R9 ;  /* 0x0000000105087824 */ /* 0x000fe200078e0209 */
[----:B------:R-:W-:-:S04]  /*14c0*/  IADD3 R0, PT, PT, R7, R11, RZ ;  /* 0x0000000b07007210 */ /* 0x000fc80007ffe0ff */
[----:B------:R-:W-:Y:S01]  /*14d0*/  SHF.R.U32.HI R7, RZ, 0x1, R8 ;  /* 0x00000001ff077819 */ /* 0x000fe20000011608 */
[----:B------:R-:W-:Y:S01]  /*14e0*/  IMAD R11, R0, 0x1a85ec53, RZ ;  /* 0x1a85ec53000b7824 */ /* 0x000fe200078e02ff */
[----:B------:R-:W-:Y:S02]  /*14f0*/  SHF.R.U32.HI R5, RZ, 0x1, R0 ;  /* 0x00000001ff057819 */ /* 0x000fe40000011600 */
[----:B------:R-:W-:Y:S01]  /*1500*/  LOP3.LUT R4, R7, R4, RZ, 0x3c, !PT ;  /* 0x0000000407047212 */ /* 0x000fe200078e3cff */
[----:B------:R-:W-:Y:S01]  /*1510*/  IMAD R7, R8, 0x1a85ec53, RZ ;  /* 0x1a85ec5308077824 */ /* 0x000fe200078e02ff */
[----:B------:R-:W-:-:S03]  /*1520*/  LOP3.LUT R6, R5, R6, RZ, 0x3c, !PT ;  /* 0x0000000605067212 */ /* 0x000fc600078e3cff */
[C---:B------:R-:W-:Y:S02]  /*1530*/  IMAD R9, R4.reuse, -0x3b314602, R7 ;  /* 0xc4ceb9fe04097824 */ /* 0x040fe400078e0207 */
[----:B------:R-:W-:-:S04]  /*1540*/  IMAD.WIDE.U32 R4, R4, 0x1a85ec53, RZ ;  /* 0x1a85ec5304047825 */ /* 0x000fc800078e00ff */
[C---:B------:R-:W-:Y:S02]  /*1550*/  IMAD R11, R6.reuse, -0x3b314602, R11 ;  /* 0xc4ceb9fe060b7824 */ /* 0x040fe400078e020b */
[----:B------:R-:W-:-:S04]  /*1560*/  IMAD.WIDE.U32 R6, R6, 0x1a85ec53, RZ ;  /* 0x1a85ec5306067825 */ /* 0x000fc800078e00ff */
[----:B------:R-:W-:Y:S02]  /*1570*/  IMAD.IADD R0, R5, 0x1, R9 ;  /* 0x0000000105007824 */ /* 0x000fe400078e0209 */
[----:B------:R-:W-:-:S03]  /*1580*/  IMAD.IADD R9, R7, 0x1, R11 ;  /* 0x0000000107097824 */ /* 0x000fc600078e020b */
[----:B------:R-:W-:Y:S02]  /*1590*/  SHF.R.U32.HI R5, RZ, 0x1, R0 ;  /* 0x00000001ff057819 */ /* 0x000fe40000011600 */
[----:B------:R-:W-:Y:S02]  /*15a0*/  SHF.R.U32.HI R7, RZ, 0x1, R9 ;  /* 0x00000001ff077819 */ /* 0x000fe40000011609 */
[----:B------:R-:W-:Y:S02]  /*15b0*/  LOP3.LUT R4, R5, R4, RZ, 0x3c, !PT ;  /* 0x0000000405047212 */ /* 0x000fe400078e3cff */
[----:B------:R-:W-:-:S04]  /*15c0*/  LOP3.LUT R7, R7, R6, RZ, 0x3c, !PT ;  /* 0x0000000607077212 */ /* 0x000fc800078e3cff */
[----:B------:R-:W-:-:S04]  /*15d0*/  IADD3 R4, P0, PT, R7, R4, RZ ;  /* 0x0000000407047210 */ /* 0x000fc80007f1e0ff */
[----:B------:R-:W-:Y:S02]  /*15e0*/  IADD3.X R5, PT, PT, R9, R0, RZ, P0, !PT ;  /* 0x0000000009057210 */ /* 0x000fe400007fe4ff */
[----:B------:R-:W-:-:S03]  /*15f0*/  IADD3 R6, P0, PT, R4, R7, RZ ;  /* 0x0000000704067210 */ /* 0x000fc60007f1e0ff */
[----:B------:R-:W-:Y:S02]  /*1600*/  STG.E.64 desc[UR4][R2.64], R4 ;  /* 0x0000000402007986 */ /* 0x000fe4000c101b04 */
[----:B------:R-:W-:-:S05]  /*1610*/  IMAD.X R7, R5, 0x1, R9, P0 ;  /* 0x0000000105077824 */ /* 0x000fca00000e0609 */
[----:B------:R-:W-:Y:S01]  /*1620*/  STG.E.64 desc[UR4][R2.64+0x8], R6 ;  /* 0x0000080602007986 */ /* 0x000fe2000c101b04 */
[----:B------:R-:W-:Y:S05]  /*1630*/  EXIT ;  /* 0x000000000000794d */ /* 0x000fea0003800000 */
.L_x_24:
[----:B------:R-:W-:-:S00]  /*1640*/  BRA `(.L_x_24) ;  /* 0xfffffffc00fc7947 */ /* 0x000fc0000383ffff */
[----:B------:R-:W-:-:S00]  /*1650*/  NOP ;  /* 0x0000000000007918 */ /* 0x000fc00000000000 */
        /* <DEDUP_REMOVED lines=10> */
.L_x_25:


//--------------------- .nv.shared.reserved.0     --------------------------
	.section	.nv.shared.reserved.0,"aw",@nobits
	.weak		__nv_reservedSMEM_offset_0_alias
	.size		__nv_reservedSMEM_offset_0_alias, 0, 64
	.other		__nv_reservedSMEM_offset_0_alias,@"STO_CUDA_RESERVED_SHARED STV_DEFAULT"
__nv_reservedSMEM_offset_0_alias:
	.zero		0
	.zero		64


//--------------------- .nv.constant0._Z10hashKernelPKvijPv --------------------------
	.section	.nv.constant0._Z10hashKernelPKvijPv,"a",@progbits
	.sectionflags	@""
	.align	4
.nv.constant0._Z10hashKernelPKvijPv:
	.zero		920


//--------------------- SYMBOLS --------------------------

	.type		.nv.reservedSmem.offset0,@object
	.size		.nv.reservedSmem.offset0,0x4
